	.headerflags	@"EF_CUDA_TEXMODE_UNIFIED EF_CUDA_64BIT_ADDRESS EF_CUDA_ACCELERATORS EF_CUDA_SM90 EF_CUDA_VIRTUAL_SM(EF_CUDA_SM90)"
	.elftype	@"ET_EXEC"


//--------------------- .nv.info                  --------------------------
	.section	.nv.info,"",@"SHT_CUDA_INFO"
	.align	4


	//----- nvinfo : EIATTR_REGCOUNT
	.align		4
        /*0000*/ 	.byte	0x04, 0x2f
        /*0002*/ 	.short	(.L_3 - .L_2)
	.align		4
.L_2:
        /*0004*/ 	.word	index@(triton_poi_fused__native_batch_norm_legit_no_training_hardtanh_13)
        /*0008*/ 	.word	0x00000016


	//----- nvinfo : EIATTR_FRAME_SIZE
	.align		4
.L_3:
        /*000c*/ 	.byte	0x04, 0x11
        /*000e*/ 	.short	(.L_5 - .L_4)
	.align		4
.L_4:
        /*0010*/ 	.word	index@(triton_poi_fused__native_batch_norm_legit_no_training_hardtanh_13)
        /*0014*/ 	.word	0x00000000


	//----- nvinfo : EIATTR_MIN_STACK_SIZE
	.align		4
.L_5:
        /*0018*/ 	.byte	0x04, 0x12
        /*001a*/ 	.short	(.L_7 - .L_6)
	.align		4
.L_6:
        /*001c*/ 	.word	index@(triton_poi_fused__native_batch_norm_legit_no_training_hardtanh_13)
        /*0020*/ 	.word	0x00000000
.L_7:


//--------------------- .nv.info.triton_poi_fused__native_batch_norm_legit_no_training_hardtanh_13 --------------------------
	.section	.nv.info.triton_poi_fused__native_batch_norm_legit_no_training_hardtanh_13,"",@"SHT_CUDA_INFO"
	.sectionflags	@""
	.align	4


	//----- nvinfo : EIATTR_CUDA_API_VERSION
	.align		4
        /*0000*/ 	.byte	0x04, 0x37
        /*0002*/ 	.short	(.L_9 - .L_8)
.L_8:
        /*0004*/ 	.word	0x00000080


	//----- nvinfo : EIATTR_KPARAM_INFO
	.align		4
.L_9:
        /*0008*/ 	.byte	0x04, 0x17
        /*000a*/ 	.short	(.L_11 - .L_10)
.L_10:
        /*000c*/ 	.word	0x00000000
        /*0010*/ 	.short	0x0006
        /*0012*/ 	.short	0x0030
        /*0014*/ 	.byte	0x00, 0xf4, 0x21, 0x00


	//----- nvinfo : EIATTR_KPARAM_INFO
	.align		4
.L_11:
        /*0018*/ 	.byte	0x04, 0x17
        /*001a*/ 	.short	(.L_13 - .L_12)
.L_12:
        /*001c*/ 	.word	0x00000000
        /*0020*/ 	.short	0x0005
        /*0022*/ 	.short	0x0028
        /*0024*/ 	.byte	0x00, 0xf0, 0x11, 0x00


	//----- nvinfo : EIATTR_KPARAM_INFO
	.align		4
.L_13:
        /*0028*/ 	.byte	0x04, 0x17
        /*002a*/ 	.short	(.L_15 - .L_14)
.L_14:
        /*002c*/ 	.word	0x00000000
        /*0030*/ 	.short	0x0004
        /*0032*/ 	.short	0x0020
        /*0034*/ 	.byte	0x00, 0xf4, 0x21, 0x00


	//----- nvinfo : EIATTR_KPARAM_INFO
	.align		4
.L_15:
        /*0038*/ 	.byte	0x04, 0x17
        /*003a*/ 	.short	(.L_17 - .L_16)
.L_16:
        /*003c*/ 	.word	0x00000000
        /*0040*/ 	.short	0x0003
        /*0042*/ 	.short	0x0018
        /*0044*/ 	.byte	0x00, 0xf4, 0x21, 0x00


	//----- nvinfo : EIATTR_KPARAM_INFO
	.align		4
.L_17:
        /*0048*/ 	.byte	0x04, 0x17
        /*004a*/ 	.short	(.L_19 - .L_18)
.L_18:
        /*004c*/ 	.word	0x00000000
        /*0050*/ 	.short	0x0002
        /*0052*/ 	.short	0x0010
        /*0054*/ 	.byte	0x00, 0xf4, 0x21, 0x00


	//----- nvinfo : EIATTR_KPARAM_INFO
	.align		4
.L_19:
        /*0058*/ 	.byte	0x04, 0x17
        /*005a*/ 	.short	(.L_21 - .L_20)
.L_20:
        /*005c*/ 	.word	0x00000000
        /*0060*/ 	.short	0x0001
        /*0062*/ 	.short	0x0008
        /*0064*/ 	.byte	0x00, 0xf4, 0x21, 0x00


	//----- nvinfo : EIATTR_KPARAM_INFO
	.align		4
.L_21:
        /*0068*/ 	.byte	0x04, 0x17
        /*006a*/ 	.short	(.L_23 - .L_22)
.L_22:
        /*006c*/ 	.word	0x00000000
        /*0070*/ 	.short	0x0000
        /*0072*/ 	.short	0x0000
        /*0074*/ 	.byte	0x00, 0xf4, 0x21, 0x00


	//----- nvinfo : EIATTR_SPARSE_MMA_MASK
	.align		4
.L_23:
        /*0078*/ 	.byte	0x03, 0x50
        /*007a*/ 	.short	0x0000


	//----- nvinfo : EIATTR_MAXREG_COUNT
	.align		4
        /*007c*/ 	.byte	0x03, 0x1b
        /*007e*/ 	.short	0x00ff


	//----- nvinfo : EIATTR_EXIT_INSTR_OFFSETS
	.align		4
        /*0080*/ 	.byte	0x04, 0x1c
        /*0082*/ 	.short	(.L_25 - .L_24)


	//   ....[0]....
.L_24:
        /*0084*/ 	.word	0x000004e0


	//   ....[1]....
        /*0088*/ 	.word	0x00000500


	//----- nvinfo : EIATTR_REQNTID
	.align		4
.L_25:
        /*008c*/ 	.byte	0x04, 0x10
        /*008e*/ 	.short	(.L_27 - .L_26)
.L_26:
        /*0090*/ 	.word	0x00000080
        /*0094*/ 	.word	0x00000001
        /*0098*/ 	.word	0x00000001


	//----- nvinfo : EIATTR_CBANK_PARAM_SIZE
	.align		4
.L_27:
        /*009c*/ 	.byte	0x03, 0x19
        /*009e*/ 	.short	0x0038


	//----- nvinfo : EIATTR_PARAM_CBANK
	.align		4
        /*00a0*/ 	.byte	0x04, 0x0a
        /*00a2*/ 	.short	(.L_29 - .L_28)
	.align		4
.L_28:
        /*00a4*/ 	.word	index@(.nv.constant0.triton_poi_fused__native_batch_norm_legit_no_training_hardtanh_13)
        /*00a8*/ 	.short	0x0210
        /*00aa*/ 	.short	0x0038


	//----- nvinfo : EIATTR_SW_WAR
	.align		4
.L_29:
        /*00ac*/ 	.byte	0x04, 0x36
        /*00ae*/ 	.short	(.L_31 - .L_30)
.L_30:
        /*00b0*/ 	.word	0x00000008
.L_31:


//--------------------- .nv.callgraph             --------------------------
	.section	.nv.callgraph,"",@"SHT_CUDA_CALLGRAPH"
	.align	4
	.sectionentsize	8
	.align		4
        /*0000*/ 	.word	0x00000000
	.align		4
        /*0004*/ 	.word	0xffffffff
	.align		4
        /*0008*/ 	.word	0x00000000
	.align		4
        /*000c*/ 	.word	0xfffffffe
	.align		4
        /*0010*/ 	.word	0x00000000
	.align		4
        /*0014*/ 	.word	0xfffffffd
	.align		4
        /*0018*/ 	.word	0x00000000
	.align		4
        /*001c*/ 	.word	0xfffffffc


//--------------------- .nv.constant4             --------------------------
	.section	.nv.constant4,"a",@progbits
	.align	8
	.align		8
.nv.constant4:
        /*0000*/ 	.dword	_$_str
	.align		8
        /*0008*/ 	.dword	_$_str_$_2


//--------------------- .text.triton_poi_fused__native_batch_norm_legit_no_training_hardtanh_13 --------------------------
	.section	.text.triton_poi_fused__native_batch_norm_legit_no_training_hardtanh_13,"ax",@progbits
	.align	128
        .global         triton_poi_fused__native_batch_norm_legit_no_training_hardtanh_13
        .type           triton_poi_fused__native_batch_norm_legit_no_training_hardtanh_13,@function
        .size           triton_poi_fused__native_batch_norm_legit_no_training_hardtanh_13,(.L_x_1 - triton_poi_fused__native_batch_norm_legit_no_training_hardtanh_13)
        .other          triton_poi_fused__native_batch_norm_legit_no_training_hardtanh_13,@"STO_CUDA_ENTRY STV_DEFAULT"
triton_poi_fused__native_batch_norm_legit_no_training_hardtanh_13:
.text.triton_poi_fused__native_batch_norm_legit_no_training_hardtanh_13:
[----:B------:R-:W0:Y:S01]  /*0000*/  LDC R1, c[0x0][0x28] ;  /* 0x00000a00ff017b82 */ /* 0x000e220000000800 */
[----:B------:R-:W1:Y:S07]  /*0010*/  S2R R0, SR_TID.X ;  /* 0x0000000000007919 */ /* 0x000e6e0000002100 */
[----:B------:R-:W2:Y:S01]  /*0020*/  LDC.64 R8, c[0x0][0x220] ;  /* 0x00008800ff087b82 */ /* 0x000ea20000000a00 */
[----:B------:R-:W-:Y:S01]  /*0030*/  UMOV UR4, 0xf0 ;  /* 0x000000f000047882 */ /* 0x000fe20000000000 */
[----:B------:R-:W3:Y:S01]  /*0040*/  S2R R11, SR_CTAID.X ;  /* 0x00000000000b7919 */ /* 0x000ee20000002500 */
[----:B------:R-:W-:Y:S01]  /*0050*/  USHF.R.U32 UR8, UR4, 0x4, URZ ;  /* 0x0000000404087899 */ /* 0x000fe2000800163f */
[----:B------:R-:W-:-:S03]  /*0060*/  UMOV UR9, 0x140 ;  /* 0x0000014000097882 */ /* 0x000fc60000000000 */
[----:B------:R-:W-:-:S04]  /*0070*/  ULOP3.LUT UR9, UR9, 0xf, UR8, 0xf8, !UPT ;  /* 0x0000000f09097892 */ /* 0x000fc8000f8ef808 */
[----:B------:R-:W-:Y:S01]  /*0080*/  USHF.L.U32 UR9, UR9, 0x14, URZ ;  /* 0x0000001409097899 */ /* 0x000fe2000800063f */
[----:B------:R-:W-:Y:S01]  /*0090*/  UMOV UR8, URZ ;  /* 0x0000003f00087c82 */ /* 0x000fe20008000000 */
[----:B------:R-:W4:Y:S08]  /*00a0*/  LDC.64 R14, c[0x0][0x218] ;  /* 0x00008600ff0e7b82 */ /* 0x000f300000000a00 */
[----:B------:R-:W5:Y:S08]  /*00b0*/  LDC.64 R16, c[0x0][0x228] ;  /* 0x00008a00ff107b82 */ /* 0x000f700000000a00 */
[----:B------:R-:W0:Y:S01]  /*00c0*/  LDC.64 R18, c[0x0][0x230] ;  /* 0x00008c00ff127b82 */ /* 0x000e220000000a00 */
[----:B-1----:R-:W-:-:S07]  /*00d0*/  SHF.L.U32 R0, R0, 0x1, RZ ;  /* 0x0000000100007819 */ /* 0x002fce00000006ff */
[----:B------:R-:W1:Y:S01]  /*00e0*/  LDC.64 R6, c[0x0][0x210] ;  /* 0x00008400ff067b82 */ /* 0x000e620000000a00 */
[----:B------:R-:W-:-:S04]  /*00f0*/  LOP3.LUT R0, R0, 0xfe, RZ, 0xc0, !PT ;  /* 0x000000fe00007812 */ /* 0x000fc800078ec0ff */
[----:B---3--:R-:W-:-:S04]  /*0100*/  LEA R11, R11, R0, 0x8 ;  /* 0x000000000b0b7211 */ /* 0x008fc800078e40ff */
[C---:B------:R-:W-:Y:S01]  /*0110*/  ISETP.GE.AND P0, PT, R11.reuse, 0x9300, PT ;  /* 0x000093000b00780c */ /* 0x040fe20003f06270 */
[----:B------:R-:W-:-:S05]  /*0120*/  IMAD.HI R0, R11, 0x2aaaaaab, RZ ;  /* 0x2aaaaaab0b007827 */ /* 0x000fca00078e02ff */
[----:B------:R-:W-:-:S04]  /*0130*/  SHF.R.U32.HI R3, RZ, 0x1f, R0 ;  /* 0x0000001fff037819 */ /* 0x000fc80000011600 */
[----:B------:R-:W-:Y:S02]  /*0140*/  LEA.HI R0, R0, R3, RZ, 0x1b ;  /* 0x0000000300007211 */ /* 0x000fe400078fd8ff */
[----:B------:R-:W-:-:S03]  /*0150*/  CS2R R2, SRZ ;  /* 0x0000000000027805 */ /* 0x000fc6000001ff00 */
[----:B------:R-:W-:-:S04]  /*0160*/  IMAD R5, R0, -0xc0, R11 ;  /* 0xffffff4000057824 */ /* 0x000fc800078e020b */
[----:B--2---:R-:W-:-:S05]  /*0170*/  IMAD.WIDE R8, R5, 0x4, R8 ;  /* 0x0000000405087825 */ /* 0x004fca00078e0208 */
[----:B------:R2:W3:Y:S01]  /*0180*/  @!P0 LDG.E.EL.64 R2, desc[UR8][R8.64] ;  /* 0x0000000808028981 */ /* 0x0004e2000c2e1b00 */
[C---:B----4-:R-:W-:Y:S01]  /*0190*/  IMAD.WIDE R14, R5.reuse, 0x4, R14 ;  /* 0x00000004050e7825 */ /* 0x050fe200078e020e */
[----:B------:R-:W-:Y:S01]  /*01a0*/  CS2R R12, SRZ ;  /* 0x00000000000c7805 */ /* 0x000fe2000001ff00 */
[----:B------:R-:W-:Y:S02]  /*01b0*/  ULDC.64 UR6, c[0x0][0x208] ;  /* 0x0000820000067ab9 */ /* 0x000fe40000000a00 */
[----:B-----5:R-:W-:-:S04]  /*01c0*/  IMAD.WIDE R16, R5, 0x4, R16 ;  /* 0x0000000405107825 */ /* 0x020fc800078e0210 */
[----:B0-----:R-:W-:Y:S01]  /*01d0*/  IMAD.WIDE R18, R5, 0x4, R18 ;  /* 0x0000000405127825 */ /* 0x001fe200078e0212 */
[----:B------:R-:W-:-:S03]  /*01e0*/  CS2R R4, SRZ ;  /* 0x0000000000047805 */ /* 0x000fc6000001ff00 */
[----:B-1----:R-:W-:Y:S01]  /*01f0*/  IMAD.WIDE R6, R11, 0x4, R6 ;  /* 0x000000040b067825 */ /* 0x002fe200078e0206 */
[----:B------:R-:W-:Y:S01]  /*0200*/  USHF.R.U32 UR4, UR4, 0x4, URZ ;  /* 0x0000000404047899 */ /* 0x000fe2000800163f */
[----:B------:R-:W-:-:S03]  /*0210*/  UMOV UR5, 0x140 ;  /* 0x0000014000057882 */ /* 0x000fc60000000000 */
[----:B------:R-:W-:-:S04]  /*0220*/  ULOP3.LUT UR5, UR5, 0xf, UR4, 0xf8, !UPT ;  /* 0x0000000f05057892 */ /* 0x000fc8000f8ef804 */
[----:B------:R-:W-:Y:S01]  /*0230*/  USHF.L.U32 UR5, UR5, 0x14, URZ ;  /* 0x0000001405057899 */ /* 0x000fe2000800063f */
[----:B------:R-:W-:Y:S01]  /*0240*/  UMOV UR4, URZ ;  /* 0x0000003f00047c82 */ /* 0x000fe20008000000 */
[----:B------:R0:W4:Y:S01]  /*0250*/  @!P0 LDG.E.EL.64 R4, desc[UR8][R14.64] ;  /* 0x000000080e048981 */ /* 0x000122000c2e1b00 */
[----:B------:R-:W-:Y:S02]  /*0260*/  CS2R R10, SRZ ;  /* 0x00000000000a7805 */ /* 0x000fe4000001ff00 */
[----:B--2---:R-:W-:Y:S01]  /*0270*/  CS2R R8, SRZ ;  /* 0x0000000000087805 */ /* 0x004fe2000001ff00 */
[----:B------:R-:W4:Y:S04]  /*0280*/  @!P0 LDG.E.64 R12, desc[UR6][R6.64] ;  /* 0x00000006060c8981 */ /* 0x000f28000c1e1b00 */
[----:B------:R-:W2:Y:S04]  /*0290*/  @!P0 LDG.E.EL.64 R10, desc[UR4][R16.64] ;  /* 0x00000004100a8981 */ /* 0x000ea8000c2e1b00 */
[----:B------:R-:W2:Y:S01]  /*02a0*/  @!P0 LDG.E.EL.64 R8, desc[UR4][R18.64] ;  /* 0x0000000412088981 */ /* 0x000ea2000c2e1b00 */
[----:B0-----:R-:W-:Y:S01]  /*02b0*/  HFMA2.MMA R15, -RZ, RZ, 1.625, 0 ;  /* 0x3e800000ff0f7435 */ /* 0x001fe200000001ff */
[----:B---3--:R-:W-:Y:S01]  /*02c0*/  FADD R2, R2, 9.9999997473787516356e-06 ;  /* 0x3727c5ac02027421 */ /* 0x008fe20000000000 */
[----:B------:R-:W-:-:S03]  /*02d0*/  FADD R3, R3, 9.9999997473787516356e-06 ;  /* 0x3727c5ac03037421 */ /* 0x000fc60000000000 */
[----:B------:R-:W0:Y:S08]  /*02e0*/  MUFU.SQRT R0, R2 ;  /* 0x0000000200007308 */ /* 0x000e300000002000 */
[----:B------:R1:W3:Y:S01]  /*02f0*/  MUFU.SQRT R14, R3 ;  /* 0x00000003000e7308 */ /* 0x0002e20000002000 */
[----:B----4-:R-:W-:Y:S01]  /*0300*/  FADD R4, -R4, R12 ;  /* 0x0000000c04047221 */ /* 0x010fe20000000100 */
[C---:B0-----:R-:W-:Y:S01]  /*0310*/  FSETP.GT.AND P1, PT, |R0|.reuse, 8.50705917302346158658e+37, PT ;  /* 0x7e8000000000780b */ /* 0x041fe20003f24200 */
[----:B------:R-:W-:Y:S01]  /*0320*/  FADD R5, -R5, R13 ;  /* 0x0000000d05057221 */ /* 0x000fe20000000100 */
[----:B------:R-:W-:-:S02]  /*0330*/  FSETP.GEU.AND P3, PT, |R0|, 1.175494350822287508e-38, PT ;  /* 0x008000000000780b */ /* 0x000fc40003f6e200 */
[C---:B-1----:R-:W-:Y:S02]  /*0340*/  FSEL R3, R15.reuse, 1, P1 ;  /* 0x3f8000000f037808 */ /* 0x042fe40000800000 */
[C---:B---3--:R-:W-:Y:S02]  /*0350*/  FSETP.GT.AND P2, PT, |R14|.reuse, 8.50705917302346158658e+37, PT ;  /* 0x7e8000000e00780b */ /* 0x048fe40003f44200 */
[----:B------:R-:W-:Y:S02]  /*0360*/  FSETP.GEU.AND P4, PT, |R14|, 1.175494350822287508e-38, PT ;  /* 0x008000000e00780b */ /* 0x000fe40003f8e200 */
[----:B------:R-:W-:-:S03]  /*0370*/  FSEL R15, R15, 1, P2 ;  /* 0x3f8000000f0f7808 */ /* 0x000fc60001000000 */
[----:B------:R-:W-:Y:S02]  /*0380*/  @P1 FMUL R0, R0, 0.25 ;  /* 0x3e80000000001820 */ /* 0x000fe40000400000 */
[----:B------:R-:W-:Y:S02]  /*0390*/  @!P3 FMUL R3, R3, 16777216 ;  /* 0x4b8000000303b820 */ /* 0x000fe40000400000 */
[----:B------:R-:W-:Y:S02]  /*03a0*/  @!P3 FMUL R0, R0, 16777216 ;  /* 0x4b8000000000b820 */ /* 0x000fe40000400000 */
[----:B------:R-:W-:-:S04]  /*03b0*/  @P2 FMUL R14, R14, 0.25 ;  /* 0x3e8000000e0e2820 */ /* 0x000fc80000400000 */
[----:B------:R-:W0:Y:S01]  /*03c0*/  MUFU.RCP R0, R0 ;  /* 0x0000000000007308 */ /* 0x000e220000001000 */
[----:B------:R-:W-:Y:S01]  /*03d0*/  @!P4 FMUL R15, R15, 16777216 ;  /* 0x4b8000000f0fc820 */ /* 0x000fe20000400000 */
[----:B------:R-:W-:-:S06]  /*03e0*/  @!P4 FMUL R14, R14, 16777216 ;  /* 0x4b8000000e0ec820 */ /* 0x000fcc0000400000 */
[----:B------:R-:W1:Y:S01]  /*03f0*/  MUFU.RCP R14, R14 ;  /* 0x0000000e000e7308 */ /* 0x000e620000001000 */
[----:B0-----:R-:W-:-:S04]  /*0400*/  FMUL R3, R0, R3 ;  /* 0x0000000300037220 */ /* 0x001fc80000400000 */
[----:B------:R-:W-:Y:S01]  /*0410*/  FMUL R3, R4, R3 ;  /* 0x0000000304037220 */ /* 0x000fe20000400000 */
[----:B-1----:R-:W-:-:S03]  /*0420*/  FMUL R2, R14, R15 ;  /* 0x0000000f0e027220 */ /* 0x002fc60000400000 */
[----:B--2---:R-:W-:Y:S01]  /*0430*/  FFMA R3, R3, R10, R8 ;  /* 0x0000000a03037223 */ /* 0x004fe20000000008 */
[----:B------:R-:W-:-:S04]  /*0440*/  FMUL R2, R5, R2 ;  /* 0x0000000205027220 */ /* 0x000fc80000400000 */
[----:B------:R-:W-:Y:S01]  /*0450*/  FMNMX.NAN R4, RZ, R3, !PT ;  /* 0x00000003ff047209 */ /* 0x000fe20007820000 */
[----:B------:R-:W-:-:S03]  /*0460*/  FFMA R2, R2, R11, R9 ;  /* 0x0000000b02027223 */ /* 0x000fc60000000009 */
[C---:B------:R-:W-:Y:S02]  /*0470*/  FSETP.GEU.AND P3, PT, R4.reuse, 6, PT ;  /* 0x40c000000400780b */ /* 0x040fe40003f6e000 */
[----:B------:R-:W-:Y:S02]  /*0480*/  FSETP.NAN.AND P1, PT, R4, R4, PT ;  /* 0x000000040400720b */ /* 0x000fe40003f28000 */
[----:B------:R-:W-:-:S04]  /*0490*/  FMNMX.NAN R5, RZ, R2, !PT ;  /* 0x00000002ff057209 */ /* 0x000fc80007820000 */
[C---:B------:R-:W-:Y:S02]  /*04a0*/  FSETP.GEU.AND P4, PT, R5.reuse, 6, PT ;  /* 0x40c000000500780b */ /* 0x040fe40003f8e000 */
[----:B------:R-:W-:-:S03]  /*04b0*/  FSETP.NAN.AND P2, PT, R5, R5, PT ;  /* 0x000000050500720b */ /* 0x000fc60003f48000 */
[----:B------:R-:W-:-:S08]  /*04c0*/  @P3 SEL R4, R4, 0x40c00000, P1 ;  /* 0x40c0000004043807 */ /* 0x000fd00000800000 */
[----:B------:R-:W-:Y:S01]  /*04d0*/  @P4 SEL R5, R5, 0x40c00000, P2 ;  /* 0x40c0000005054807 */ /* 0x000fe20001000000 */
[----:B------:R-:W-:Y:S06]  /*04e0*/  @P0 EXIT ;  /* 0x000000000000094d */ /* 0x000fec0003800000 */
[----:B------:R-:W-:Y:S01]  /*04f0*/  STG.E.64 desc[UR6][R6.64], R4 ;  /* 0x0000000406007986 */ /* 0x000fe2000c101b06 */
[----:B------:R-:W-:Y:S05]  /*0500*/  EXIT ;  /* 0x000000000000794d */ /* 0x000fea0003800000 */
.L_x_0:
[----:B------:R-:W-:-:S00]  /*0510*/  BRA `(.L_x_0) ;  /* 0xfffffffc00fc7947 */ /* 0x000fc0000383ffff */
[----:B------:R-:W-:-:S00]  /*0520*/  NOP ;  /* 0x0000000000007918 */ /* 0x000fc00000000000 */
        /* <DEDUP_REMOVED lines=13> */
.L_x_1:


//--------------------- .nv.global.init           --------------------------
	.section	.nv.global.init,"aw",@progbits
.nv.global.init:
	.type		_$_str,@object
	.size		_$_str,(_$_str_$_2 - _$_str)
_$_str:
        /*0000*/ 	.byte	0x5f, 0x5f, 0x43, 0x55, 0x44, 0x41, 0x5f, 0x46, 0x54, 0x5a, 0x00
	.type		_$_str_$_2,@object
	.size		_$_str_$_2,(.L_1 - _$_str_$_2)
_$_str_$_2:
        /*000b*/ 	.byte	0x5f, 0x5f, 0x43, 0x55, 0x44, 0x41, 0x5f, 0x50, 0x52, 0x45, 0x43, 0x5f, 0x53, 0x51, 0x52, 0x54
        /*001b*/ 	.byte	0x00
.L_1:


//--------------------- .nv.shared.reserved.0     --------------------------
	.section	.nv.shared.reserved.0,"aw",@nobits
	.weak		__nv_reservedSMEM_offset_0_alias
	.size		__nv_reservedSMEM_offset_0_alias, 0, 0
	.other		__nv_reservedSMEM_offset_0_alias,@"STO_CUDA_RESERVED_SHARED STV_DEFAULT"
__nv_reservedSMEM_offset_0_alias:
	.zero		0


//--------------------- .nv.constant0.triton_poi_fused__native_batch_norm_legit_no_training_hardtanh_13 --------------------------
	.section	.nv.constant0.triton_poi_fused__native_batch_norm_legit_no_training_hardtanh_13,"a",@progbits
	.sectionflags	@""
	.align	4
.nv.constant0.triton_poi_fused__native_batch_norm_legit_no_training_hardtanh_13:
	.zero		584


//--------------------- SYMBOLS --------------------------

	.type		.nv.reservedSmem.offset0,@object
	.size		.nv.reservedSmem.offset0,0x4
